//
// Generated by NVIDIA NVVM Compiler
//
// Compiler Build ID: CL-36424714
// Cuda compilation tools, release 13.0, V13.0.88
// Based on NVVM 20.0.0
//

.version 9.0
.target sm_100
.address_size 64

	// .globl	_Z15preprocessOnGpuPhPffffffff

.visible .entry _Z15preprocessOnGpuPhPffffffff(
	.param .u64 .ptr .align 1 _Z15preprocessOnGpuPhPffffffff_param_0,
	.param .u64 .ptr .align 1 _Z15preprocessOnGpuPhPffffffff_param_1,
	.param .f32 _Z15preprocessOnGpuPhPffffffff_param_2,
	.param .f32 _Z15preprocessOnGpuPhPffffffff_param_3,
	.param .f32 _Z15preprocessOnGpuPhPffffffff_param_4,
	.param .f32 _Z15preprocessOnGpuPhPffffffff_param_5,
	.param .f32 _Z15preprocessOnGpuPhPffffffff_param_6,
	.param .f32 _Z15preprocessOnGpuPhPffffffff_param_7,
	.param .f32 _Z15preprocessOnGpuPhPffffffff_param_8
)
{
	.reg .pred 	%p<3>;
	.reg .b16 	%rs<4>;
	.reg .b32 	%r<11>;
	.reg .b32 	%f<16>;
	.reg .b64 	%rd<9>;

	ld.param.u64 	%rd2, [_Z15preprocessOnGpuPhPffffffff_param_0];
	ld.param.u64 	%rd3, [_Z15preprocessOnGpuPhPffffffff_param_1];
	ld.param.f32 	%f3, [_Z15preprocessOnGpuPhPffffffff_param_2];
	ld.param.f32 	%f15, [_Z15preprocessOnGpuPhPffffffff_param_3];
	ld.param.f32 	%f5, [_Z15preprocessOnGpuPhPffffffff_param_4];
	ld.param.f32 	%f6, [_Z15preprocessOnGpuPhPffffffff_param_5];
	ld.param.f32 	%f14, [_Z15preprocessOnGpuPhPffffffff_param_6];
	ld.param.f32 	%f8, [_Z15preprocessOnGpuPhPffffffff_param_7];
	ld.param.f32 	%f9, [_Z15preprocessOnGpuPhPffffffff_param_8];
	cvta.to.global.u64 	%rd4, %rd3;
	cvta.to.global.u64 	%rd5, %rd2;
	mov.u32 	%r1, %ctaid.y;
	mov.u32 	%r2, %tid.x;
	mov.u32 	%r3, %ctaid.x;
	mov.u32 	%r4, %ntid.x;
	mov.u32 	%r5, %nctaid.x;
	mad.lo.s32 	%r6, %r4, %r1, %r2;
	mad.lo.s32 	%r7, %r6, %r5, %r3;
	mad.lo.s32 	%r8, %r2, %r5, %r3;
	mul.lo.s32 	%r9, %r8, 3;
	sub.s32 	%r10, %r9, %r1;
	cvt.s64.s32 	%rd6, %r10;
	add.s64 	%rd7, %rd5, %rd6;
	ld.global.u8 	%rs1, [%rd7+2];
	mul.wide.u32 	%rd8, %r7, 4;
	add.s64 	%rd1, %rd4, %rd8;
	cvt.u16.u32 	%rs2, %r1;
	setp.eq.s16 	%p1, %rs2, 0;
	@%p1 bra 	$L__BB0_3;
	setp.ne.s16 	%p2, %rs2, 1;
	mov.f32 	%f14, %f8;
	mov.f32 	%f15, %f5;
	@%p2 bra 	$L__BB0_2;
	bra.uni 	$L__BB0_3;
$L__BB0_2:
	mov.f32 	%f14, %f9;
	mov.f32 	%f15, %f6;
$L__BB0_3:
	cvt.rn.f32.u16 	%f10, %rs1;
	div.rn.f32 	%f11, %f10, %f3;
	sub.f32 	%f12, %f11, %f15;
	div.rn.f32 	%f13, %f12, %f14;
	st.global.f32 	[%rd1], %f13;
	ret;

}
	// .globl	_Z18computeOutputOnGpuPfPhif
.visible .entry _Z18computeOutputOnGpuPfPhif(
	.param .u64 .ptr .align 1 _Z18computeOutputOnGpuPfPhif_param_0,
	.param .u64 .ptr .align 1 _Z18computeOutputOnGpuPfPhif_param_1,
	.param .u32 _Z18computeOutputOnGpuPfPhif_param_2,
	.param .f32 _Z18computeOutputOnGpuPfPhif_param_3
)
{
	.reg .pred 	%p<5>;
	.reg .b16 	%rs<12>;
	.reg .b32 	%r<14>;
	.reg .b32 	%f<9>;
	.reg .b64 	%rd<13>;

	ld.param.u64 	%rd3, [_Z18computeOutputOnGpuPfPhif_param_0];
	ld.param.u64 	%rd4, [_Z18computeOutputOnGpuPfPhif_param_1];
	ld.param.u32 	%r6, [_Z18computeOutputOnGpuPfPhif_param_2];
	ld.param.f32 	%f5, [_Z18computeOutputOnGpuPfPhif_param_3];
	cvta.to.global.u64 	%rd1, %rd4;
	cvta.to.global.u64 	%rd5, %rd3;
	mov.u32 	%r7, %tid.x;
	mov.u32 	%r8, %ctaid.x;
	mov.u32 	%r1, %ntid.x;
	mad.lo.s32 	%r2, %r8, %r1, %r7;
	mul.wide.s32 	%rd6, %r2, 4;
	add.s64 	%rd2, %rd5, %rd6;
	ld.global.f32 	%f8, [%rd2];
	setp.lt.s32 	%p1, %r6, 2;
	mov.b16 	%rs11, 1;
	@%p1 bra 	$L__BB1_3;
	mov.u32 	%r10, %nctaid.x;
	mul.lo.s32 	%r3, %r1, %r10;
	mov.b16 	%rs9, 1;
	mov.b32 	%r13, 1;
	mov.u16 	%rs11, %rs9;
$L__BB1_2:
	mul.lo.s32 	%r11, %r3, %r13;
	mul.wide.u32 	%rd7, %r11, 4;
	add.s64 	%rd8, %rd2, %rd7;
	ld.global.f32 	%f6, [%rd8];
	setp.gt.f32 	%p2, %f6, %f8;
	add.s16 	%rs9, %rs9, 1;
	selp.b16 	%rs11, %rs9, %rs11, %p2;
	selp.f32 	%f8, %f6, %f8, %p2;
	cvt.u32.u16 	%r12, %rs9;
	and.b32  	%r13, %r12, 255;
	setp.gt.u32 	%p3, %r6, %r13;
	@%p3 bra 	$L__BB1_2;
$L__BB1_3:
	setp.leu.f32 	%p4, %f8, %f5;
	@%p4 bra 	$L__BB1_5;
	cvt.s64.s32 	%rd11, %r2;
	add.s64 	%rd12, %rd1, %rd11;
	st.global.u8 	[%rd12], %rs11;
	bra.uni 	$L__BB1_6;
$L__BB1_5:
	cvt.s64.s32 	%rd9, %r2;
	add.s64 	%rd10, %rd1, %rd9;
	mov.b16 	%rs8, 0;
	st.global.u8 	[%rd10], %rs8;
$L__BB1_6:
	ret;

}


// ===== COMPILED SASS (sm_100) =====

	.target	sm_100

	.elftype	@"ET_EXEC"


//--------------------- .note.nv.tkinfo           --------------------------
	.section	.note.nv.tkinfo,"",@"SHT_NOTE"
	.sectionflags	@"SHF_NOTE_NV_TKINFO"
	.tkinfo
        /*0018*/ 	.word	0x00000002
        /*0030*/ 	.string	""
        /*0030*/ 	.string	"ptxas"
        /*0030*/ 	.string	"Cuda compilation tools, release 13.0, V13.0.88"
        /*0030*/ 	.string	"Build cuda_13.0.r13.0/compiler.36424714_0"
        /*0030*/ 	.string	"-arch sm_100 -m 64 "



//--------------------- .note.nv.cuinfo           --------------------------
	.section	.note.nv.cuinfo,"",@"SHT_NOTE"
	.sectionflags	@"SHF_NOTE_NV_CUINFO"
        /*0018*/ 	.short	0x0002
        /*001a*/ 	.short	0x0064
        /*001c*/ 	.short	0x0082
	.zero		2


//--------------------- .nv.info                  --------------------------
	.section	.nv.info,"",@"SHT_CUDA_INFO"
	.align	4


	//----- nvinfo : EIATTR_REGCOUNT
	.align		4
        /*0000*/ 	.byte	0x04, 0x2f
        /*0002*/ 	.short	(.L_1 - .L_0)
	.align		4
.L_0:
        /*0004*/ 	.word	index@(_Z15preprocessOnGpuPhPffffffff)
        /*0008*/ 	.word	0x00000013


	//----- nvinfo : EIATTR_FRAME_SIZE
	.align		4
.L_1:
        /*000c*/ 	.byte	0x04, 0x11
        /*000e*/ 	.short	(.L_3 - .L_2)
	.align		4
.L_2:
        /*0010*/ 	.word	index@($__internal_0_$__cuda_sm3x_div_rn_noftz_f32_slowpath)
        /*0014*/ 	.word	0x00000000


	//----- nvinfo : EIATTR_FRAME_SIZE
	.align		4
.L_3:
        /*0018*/ 	.byte	0x04, 0x11
        /*001a*/ 	.short	(.L_5 - .L_4)
	.align		4
.L_4:
        /*001c*/ 	.word	index@(_Z15preprocessOnGpuPhPffffffff)
        /*0020*/ 	.word	0x00000000


	//----- nvinfo : EIATTR_REGCOUNT
	.align		4
.L_5:
        /*0024*/ 	.byte	0x04, 0x2f
        /*0026*/ 	.short	(.L_7 - .L_6)
	.align		4
.L_6:
        /*0028*/ 	.word	index@(_Z18computeOutputOnGpuPfPhif)
        /*002c*/ 	.word	0x0000000e


	//----- nvinfo : EIATTR_FRAME_SIZE
	.align		4
.L_7:
        /*0030*/ 	.byte	0x04, 0x11
        /*0032*/ 	.short	(.L_9 - .L_8)
	.align		4
.L_8:
        /*0034*/ 	.word	index@(_Z18computeOutputOnGpuPfPhif)
        /*0038*/ 	.word	0x00000000


	//----- nvinfo : EIATTR_MIN_STACK_SIZE
	.align		4
.L_9:
        /*003c*/ 	.byte	0x04, 0x12
        /*003e*/ 	.short	(.L_11 - .L_10)
	.align		4
.L_10:
        /*0040*/ 	.word	index@(_Z18computeOutputOnGpuPfPhif)
        /*0044*/ 	.word	0x00000000


	//----- nvinfo : EIATTR_MIN_STACK_SIZE
	.align		4
.L_11:
        /*0048*/ 	.byte	0x04, 0x12
        /*004a*/ 	.short	(.L_13 - .L_12)
	.align		4
.L_12:
        /*004c*/ 	.word	index@(_Z15preprocessOnGpuPhPffffffff)
        /*0050*/ 	.word	0x00000000
.L_13:


//--------------------- .nv.compat                --------------------------
	.section	.nv.compat,"",@"SHT_CUDA_COMPAT_INFO"
	.align	4
        /*0000*/ 	.byte	0x02, 0x09, 0x00, 0x00, 0x02, 0x02, 0x01, 0x00, 0x02, 0x05, 0x05, 0x00, 0x03, 0x07, 0x01, 0x01
        /*0010*/ 	.byte	0x02, 0x03, 0x00, 0x00, 0x02, 0x06, 0x01, 0x00, 0x04, 0x0b, 0x08, 0x00, 0x01, 0x00, 0x00, 0x00
        /*0020*/ 	.byte	0x00, 0x00, 0x00, 0x00


//--------------------- .nv.info._Z18computeOutputOnGpuPfPhif --------------------------
	.section	.nv.info._Z18computeOutputOnGpuPfPhif,"",@"SHT_CUDA_INFO"
	.sectionflags	@""
	.align	4


	//----- nvinfo : EIATTR_CUDA_API_VERSION
	.align		4
        /*0000*/ 	.byte	0x04, 0x37
        /*0002*/ 	.short	(.L_15 - .L_14)
.L_14:
        /*0004*/ 	.word	0x00000082


	//----- nvinfo : EIATTR_KPARAM_INFO
	.align		4
.L_15:
        /*0008*/ 	.byte	0x04, 0x17
        /*000a*/ 	.short	(.L_17 - .L_16)
.L_16:
        /*000c*/ 	.word	0x00000000
        /*0010*/ 	.short	0x0003
        /*0012*/ 	.short	0x0014
        /*0014*/ 	.byte	0x00, 0xf0, 0x11, 0x00


	//----- nvinfo : EIATTR_KPARAM_INFO
	.align		4
.L_17:
        /*0018*/ 	.byte	0x04, 0x17
        /*001a*/ 	.short	(.L_19 - .L_18)
.L_18:
        /*001c*/ 	.word	0x00000000
        /*0020*/ 	.short	0x0002
        /*0022*/ 	.short	0x0010
        /*0024*/ 	.byte	0x00, 0xf0, 0x11, 0x00


	//----- nvinfo : EIATTR_KPARAM_INFO
	.align		4
.L_19:
        /*0028*/ 	.byte	0x04, 0x17
        /*002a*/ 	.short	(.L_21 - .L_20)
.L_20:
        /*002c*/ 	.word	0x00000000
        /*0030*/ 	.short	0x0001
        /*0032*/ 	.short	0x0008
        /*0034*/ 	.byte	0x00, 0xf5, 0x21, 0x00


	//----- nvinfo : EIATTR_KPARAM_INFO
	.align		4
.L_21:
        /*0038*/ 	.byte	0x04, 0x17
        /*003a*/ 	.short	(.L_23 - .L_22)
.L_22:
        /*003c*/ 	.word	0x00000000
        /*0040*/ 	.short	0x0000
        /*0042*/ 	.short	0x0000
        /*0044*/ 	.byte	0x00, 0xf5, 0x21, 0x00


	//----- nvinfo : EIATTR_SPARSE_MMA_MASK
	.align		4
.L_23:
        /*0048*/ 	.byte	0x03, 0x50
        /*004a*/ 	.short	0x0000


	//----- nvinfo : EIATTR_MAXREG_COUNT
	.align		4
        /*004c*/ 	.byte	0x03, 0x1b
        /*004e*/ 	.short	0x00ff


	//----- nvinfo : EIATTR_MERCURY_ISA_VERSION
	.align		4
        /*0050*/ 	.byte	0x03, 0x5f
        /*0052*/ 	.short	0x0101


	//----- nvinfo : EIATTR_VRC_CTA_INIT_COUNT
	.align		4
        /*0054*/ 	.byte	0x02, 0x4a
	.zero		1
	.zero		1


	//----- nvinfo : EIATTR_EXIT_INSTR_OFFSETS
	.align		4
        /*0058*/ 	.byte	0x04, 0x1c
        /*005a*/ 	.short	(.L_25 - .L_24)


	//   ....[0]....
.L_24:
        /*005c*/ 	.word	0x00000220


	//   ....[1]....
        /*0060*/ 	.word	0x00000270


	//----- nvinfo : EIATTR_CBANK_PARAM_SIZE
	.align		4
.L_25:
        /*0064*/ 	.byte	0x03, 0x19
        /*0066*/ 	.short	0x0018


	//----- nvinfo : EIATTR_PARAM_CBANK
	.align		4
        /*0068*/ 	.byte	0x04, 0x0a
        /*006a*/ 	.short	(.L_27 - .L_26)
	.align		4
.L_26:
        /*006c*/ 	.word	index@(.nv.constant0._Z18computeOutputOnGpuPfPhif)
        /*0070*/ 	.short	0x0380
        /*0072*/ 	.short	0x0018


	//----- nvinfo : EIATTR_SW_WAR
	.align		4
.L_27:
        /*0074*/ 	.byte	0x04, 0x36
        /*0076*/ 	.short	(.L_29 - .L_28)
.L_28:
        /*0078*/ 	.word	0x00000008
.L_29:


//--------------------- .nv.info._Z15preprocessOnGpuPhPffffffff --------------------------
	.section	.nv.info._Z15preprocessOnGpuPhPffffffff,"",@"SHT_CUDA_INFO"
	.sectionflags	@""
	.align	4


	//----- nvinfo : EIATTR_CUDA_API_VERSION
	.align		4
        /*0000*/ 	.byte	0x04, 0x37
        /*0002*/ 	.short	(.L_31 - .L_30)
.L_30:
        /*0004*/ 	.word	0x00000082


	//----- nvinfo : EIATTR_KPARAM_INFO
	.align		4
.L_31:
        /*0008*/ 	.byte	0x04, 0x17
        /*000a*/ 	.short	(.L_33 - .L_32)
.L_32:
        /*000c*/ 	.word	0x00000000
        /*0010*/ 	.short	0x0008
        /*0012*/ 	.short	0x0028
        /*0014*/ 	.byte	0x00, 0xf0, 0x11, 0x00


	//----- nvinfo : EIATTR_KPARAM_INFO
	.align		4
.L_33:
        /*0018*/ 	.byte	0x04, 0x17
        /*001a*/ 	.short	(.L_35 - .L_34)
.L_34:
        /*001c*/ 	.word	0x00000000
        /*0020*/ 	.short	0x0007
        /*0022*/ 	.short	0x0024
        /*0024*/ 	.byte	0x00, 0xf0, 0x11, 0x00


	//----- nvinfo : EIATTR_KPARAM_INFO
	.align		4
.L_35:
        /*0028*/ 	.byte	0x04, 0x17
        /*002a*/ 	.short	(.L_37 - .L_36)
.L_36:
        /*002c*/ 	.word	0x00000000
        /*0030*/ 	.short	0x0006
        /*0032*/ 	.short	0x0020
        /*0034*/ 	.byte	0x00, 0xf0, 0x11, 0x00


	//----- nvinfo : EIATTR_KPARAM_INFO
	.align		4
.L_37:
        /*0038*/ 	.byte	0x04, 0x17
        /*003a*/ 	.short	(.L_39 - .L_38)
.L_38:
        /*003c*/ 	.word	0x00000000
        /*0040*/ 	.short	0x0005
        /*0042*/ 	.short	0x001c
        /*0044*/ 	.byte	0x00, 0xf0, 0x11, 0x00


	//----- nvinfo : EIATTR_KPARAM_INFO
	.align		4
.L_39:
        /*0048*/ 	.byte	0x04, 0x17
        /*004a*/ 	.short	(.L_41 - .L_40)
.L_40:
        /*004c*/ 	.word	0x00000000
        /*0050*/ 	.short	0x0004
        /*0052*/ 	.short	0x0018
        /*0054*/ 	.byte	0x00, 0xf0, 0x11, 0x00


	//----- nvinfo : EIATTR_KPARAM_INFO
	.align		4
.L_41:
        /*0058*/ 	.byte	0x04, 0x17
        /*005a*/ 	.short	(.L_43 - .L_42)
.L_42:
        /*005c*/ 	.word	0x00000000
        /*0060*/ 	.short	0x0003
        /*0062*/ 	.short	0x0014
        /*0064*/ 	.byte	0x00, 0xf0, 0x11, 0x00


	//----- nvinfo : EIATTR_KPARAM_INFO
	.align		4
.L_43:
        /*0068*/ 	.byte	0x04, 0x17
        /*006a*/ 	.short	(.L_45 - .L_44)
.L_44:
        /*006c*/ 	.word	0x00000000
        /*0070*/ 	.short	0x0002
        /*0072*/ 	.short	0x0010
        /*0074*/ 	.byte	0x00, 0xf0, 0x11, 0x00


	//----- nvinfo : EIATTR_KPARAM_INFO
	.align		4
.L_45:
        /*0078*/ 	.byte	0x04, 0x17
        /*007a*/ 	.short	(.L_47 - .L_46)
.L_46:
        /*007c*/ 	.word	0x00000000
        /*0080*/ 	.short	0x0001
        /*0082*/ 	.short	0x0008
        /*0084*/ 	.byte	0x00, 0xf5, 0x21, 0x00


	//----- nvinfo : EIATTR_KPARAM_INFO
	.align		4
.L_47:
        /*0088*/ 	.byte	0x04, 0x17
        /*008a*/ 	.short	(.L_49 - .L_48)
.L_48:
        /*008c*/ 	.word	0x00000000
        /*0090*/ 	.short	0x0000
        /*0092*/ 	.short	0x0000
        /*0094*/ 	.byte	0x00, 0xf5, 0x21, 0x00


	//----- nvinfo : EIATTR_SPARSE_MMA_MASK
	.align		4
.L_49:
        /*0098*/ 	.byte	0x03, 0x50
        /*009a*/ 	.short	0x0000


	//----- nvinfo : EIATTR_MAXREG_COUNT
	.align		4
        /*009c*/ 	.byte	0x03, 0x1b
        /*009e*/ 	.short	0x00ff


	//----- nvinfo : EIATTR_MERCURY_ISA_VERSION
	.align		4
        /*00a0*/ 	.byte	0x03, 0x5f
        /*00a2*/ 	.short	0x0101


	//----- nvinfo : EIATTR_VRC_CTA_INIT_COUNT
	.align		4
        /*00a4*/ 	.byte	0x02, 0x4a
	.zero		1
	.zero		1


	//----- nvinfo : EIATTR_EXIT_INSTR_OFFSETS
	.align		4
        /*00a8*/ 	.byte	0x04, 0x1c
        /*00aa*/ 	.short	(.L_51 - .L_50)


	//   ....[0]....
.L_50:
        /*00ac*/ 	.word	0x000003c0


	//----- nvinfo : EIATTR_CRS_STACK_SIZE
	.align		4
.L_51:
        /*00b0*/ 	.byte	0x04, 0x1e
        /*00b2*/ 	.short	(.L_53 - .L_52)
.L_52:
        /*00b4*/ 	.word	0x00000000


	//----- nvinfo : EIATTR_CBANK_PARAM_SIZE
	.align		4
.L_53:
        /*00b8*/ 	.byte	0x03, 0x19
        /*00ba*/ 	.short	0x002c


	//----- nvinfo : EIATTR_PARAM_CBANK
	.align		4
        /*00bc*/ 	.byte	0x04, 0x0a
        /*00be*/ 	.short	(.L_55 - .L_54)
	.align		4
.L_54:
        /*00c0*/ 	.word	index@(.nv.constant0._Z15preprocessOnGpuPhPffffffff)
        /*00c4*/ 	.short	0x0380
        /*00c6*/ 	.short	0x002c


	//----- nvinfo : EIATTR_SW_WAR
	.align		4
.L_55:
        /*00c8*/ 	.byte	0x04, 0x36
        /*00ca*/ 	.short	(.L_57 - .L_56)
.L_56:
        /*00cc*/ 	.word	0x00000008
.L_57:


//--------------------- .nv.callgraph             --------------------------
	.section	.nv.callgraph,"",@"SHT_CUDA_CALLGRAPH"
	.align	4
	.sectionentsize	8
	.align		4
        /*0000*/ 	.word	0x00000000
	.align		4
        /*0004*/ 	.word	0xffffffff
	.align		4
        /*0008*/ 	.word	0x00000000
	.align		4
        /*000c*/ 	.word	0xfffffffe
	.align		4
        /*0010*/ 	.word	0x00000000
	.align		4
        /*0014*/ 	.word	0xfffffffd
	.align		4
        /*0018*/ 	.word	0x00000000
	.align		4
        /*001c*/ 	.word	0xfffffffc


//--------------------- .text._Z18computeOutputOnGpuPfPhif --------------------------
	.section	.text._Z18computeOutputOnGpuPfPhif,"ax",@progbits
	.align	128
        .global         _Z18computeOutputOnGpuPfPhif
        .type           _Z18computeOutputOnGpuPfPhif,@function
        .size           _Z18computeOutputOnGpuPfPhif,(.L_x_21 - _Z18computeOutputOnGpuPfPhif)
        .other          _Z18computeOutputOnGpuPfPhif,@"STO_CUDA_ENTRY STV_DEFAULT"
_Z18computeOutputOnGpuPfPhif:
.text._Z18computeOutputOnGpuPfPhif:
[----:B------:R-:W-:Y:S01]  /*0000*/  LDC R1, c[0x0][0x37c] ;  /* 0x0000df00ff017b82 */ /* 0x000fe20000000800 */
[----:B------:R-:W0:Y:S07]  /*0010*/  S2R R7, SR_TID.X ;  /* 0x0000000000077919 */ /* 0x000e2e0000002100 */
[----:B------:R-:W0:Y:S01]  /*0020*/  S2UR UR6, SR_CTAID.X ;  /* 0x00000000000679c3 */ /* 0x000e220000002500 */
[----:B------:R-:W1:Y:S01]  /*0030*/  LDCU.64 UR4, c[0x0][0x358] ;  /* 0x00006b00ff0477ac */ /* 0x000e620008000a00 */
[----:B------:R-:W2:Y:S06]  /*0040*/  LDCU UR7, c[0x0][0x390] ;  /* 0x00007200ff0777ac */ /* 0x000eac0008000800 */
[----:B------:R-:W0:Y:S08]  /*0050*/  LDC R6, c[0x0][0x360] ;  /* 0x0000d800ff067b82 */ /* 0x000e300000000800 */
[----:B------:R-:W3:Y:S01]  /*0060*/  LDC.64 R2, c[0x0][0x380] ;  /* 0x0000e000ff027b82 */ /* 0x000ee20000000a00 */
[----:B0-----:R-:W-:-:S04]  /*0070*/  IMAD R7, R6, UR6, R7 ;  /* 0x0000000606077c24 */ /* 0x001fc8000f8e0207 */
[----:B---3--:R-:W-:-:S05]  /*0080*/  IMAD.WIDE R2, R7, 0x4, R2 ;  /* 0x0000000407027825 */ /* 0x008fca00078e0202 */
[----:B-1----:R0:W5:Y:S01]  /*0090*/  LDG.E R0, desc[UR4][R2.64] ;  /* 0x0000000402007981 */ /* 0x002162000c1e1900 */
[----:B--2---:R-:W-:Y:S01]  /*00a0*/  UISETP.GE.AND UP0, UPT, UR7, 0x2, UPT ;  /* 0x000000020700788c */ /* 0x004fe2000bf06270 */
[----:B------:R-:W-:-:S08]  /*00b0*/  IMAD.MOV.U32 R9, RZ, RZ, 0x1 ;  /* 0x00000001ff097424 */ /* 0x000fd000078e00ff */
[----:B0-----:R-:W-:Y:S05]  /*00c0*/  BRA.U !UP0, `(.L_x_0) ;  /* 0x00000001083c7547 */ /* 0x001fea000b800000 */
[----:B------:R-:W0:Y:S01]  /*00d0*/  LDCU UR6, c[0x0][0x370] ;  /* 0x00006e00ff0677ac */ /* 0x000e220008000800 */
[----:B------:R-:W-:Y:S02]  /*00e0*/  IMAD.MOV.U32 R8, RZ, RZ, 0x1 ;  /* 0x00000001ff087424 */ /* 0x000fe400078e00ff */
[----:B------:R-:W-:Y:S02]  /*00f0*/  IMAD.MOV.U32 R9, RZ, RZ, 0x1 ;  /* 0x00000001ff097424 */ /* 0x000fe400078e00ff */
[----:B------:R-:W-:Y:S02]  /*0100*/  IMAD.MOV.U32 R11, RZ, RZ, 0x1 ;  /* 0x00000001ff0b7424 */ /* 0x000fe400078e00ff */
[----:B0-----:R-:W-:-:S07]  /*0110*/  IMAD R6, R6, UR6, RZ ;  /* 0x0000000606067c24 */ /* 0x001fce000f8e02ff */
.L_x_1:
[----:B------:R-:W-:-:S04]  /*0120*/  IMAD R5, R6, R11, RZ ;  /* 0x0000000b06057224 */ /* 0x000fc800078e02ff */
[----:B------:R-:W-:-:S06]  /*0130*/  IMAD.WIDE.U32 R4, R5, 0x4, R2 ;  /* 0x0000000405047825 */ /* 0x000fcc00078e0002 */
[----:B------:R-:W2:Y:S01]  /*0140*/  LDG.E R5, desc[UR4][R4.64] ;  /* 0x0000000404057981 */ /* 0x000ea2000c1e1900 */
[----:B------:R-:W-:-:S05]  /*0150*/  VIADD R8, R8, 0x1 ;  /* 0x0000000108087836 */ /* 0x000fca0000000000 */
[----:B------:R-:W-:-:S04]  /*0160*/  LOP3.LUT R11, R8, 0xff, RZ, 0xc0, !PT ;  /* 0x000000ff080b7812 */ /* 0x000fc800078ec0ff */
[----:B------:R-:W-:Y:S02]  /*0170*/  ISETP.GE.U32.AND P1, PT, R11, UR7, PT ;  /* 0x000000070b007c0c */ /* 0x000fe4000bf26070 */
[----:B--2--5:R-:W-:-:S04]  /*0180*/  FSETP.GT.AND P0, PT, R5, R0, PT ;  /* 0x000000000500720b */ /* 0x024fc80003f04000 */
[----:B------:R-:W-:Y:S02]  /*0190*/  SEL R9, R8, R9, P0 ;  /* 0x0000000908097207 */ /* 0x000fe40000000000 */
[----:B------:R-:W-:-:S05]  /*01a0*/  FSEL R0, R5, R0, P0 ;  /* 0x0000000005007208 */ /* 0x000fca0000000000 */
[----:B------:R-:W-:Y:S05]  /*01b0*/  @!P1 BRA `(.L_x_1) ;  /* 0xfffffffc00d89947 */ /* 0x000fea000383ffff */
.L_x_0:
[----:B------:R-:W0:Y:S02]  /*01c0*/  LDCU UR6, c[0x0][0x394] ;  /* 0x00007280ff0677ac */ /* 0x000e240008000800 */
[----:B0----5:R-:W-:-:S13]  /*01d0*/  FSETP.GT.AND P0, PT, R0, UR6, PT ;  /* 0x0000000600007c0b */ /* 0x021fda000bf04000 */
[----:B------:R-:W0:Y:S02]  /*01e0*/  @P0 LDC.64 R2, c[0x0][0x388] ;  /* 0x0000e200ff020b82 */ /* 0x000e240000000a00 */
[----:B0-----:R-:W-:-:S04]  /*01f0*/  @P0 IADD3 R2, P1, PT, R7, R2, RZ ;  /* 0x0000000207020210 */ /* 0x001fc80007f3e0ff */
[----:B------:R-:W-:-:S05]  /*0200*/  @P0 LEA.HI.X.SX32 R3, R7, R3, 0x1, P1 ;  /* 0x0000000307030211 */ /* 0x000fca00008f0eff */
[----:B------:R0:W-:Y:S01]  /*0210*/  @P0 STG.E.U8 desc[UR4][R2.64], R9 ;  /* 0x0000000902000986 */ /* 0x0001e2000c101104 */
[----:B------:R-:W-:Y:S05]  /*0220*/  @P0 EXIT ;  /* 0x000000000000094d */ /* 0x000fea0003800000 */
[----:B------:R-:W0:Y:S02]  /*0230*/  LDCU.64 UR6, c[0x0][0x388] ;  /* 0x00007100ff0677ac */ /* 0x000e240008000a00 */
[----:B0-----:R-:W-:-:S04]  /*0240*/  IADD3 R2, P0, PT, R7, UR6, RZ ;  /* 0x0000000607027c10 */ /* 0x001fc8000ff1e0ff */
[----:B------:R-:W-:-:S05]  /*0250*/  LEA.HI.X.SX32 R3, R7, UR7, 0x1, P0 ;  /* 0x0000000707037c11 */ /* 0x000fca00080f0eff */
[----:B------:R-:W-:Y:S01]  /*0260*/  STG.E.U8 desc[UR4][R2.64], RZ ;  /* 0x000000ff02007986 */ /* 0x000fe2000c101104 */
[----:B------:R-:W-:Y:S05]  /*0270*/  EXIT ;  /* 0x000000000000794d */ /* 0x000fea0003800000 */
.L_x_2:
[----:B------:R-:W-:-:S00]  /*0280*/  BRA `(.L_x_2) ;  /* 0xfffffffc00fc7947 */ /* 0x000fc0000383ffff */
[----:B------:R-:W-:-:S00]  /*0290*/  NOP ;  /* 0x0000000000007918 */ /* 0x000fc00000000000 */
        /* <DEDUP_REMOVED lines=14> */
.L_x_21:


//--------------------- .text._Z15preprocessOnGpuPhPffffffff --------------------------
	.section	.text._Z15preprocessOnGpuPhPffffffff,"ax",@progbits
	.align	128
        .global         _Z15preprocessOnGpuPhPffffffff
        .type           _Z15preprocessOnGpuPhPffffffff,@function
        .size           _Z15preprocessOnGpuPhPffffffff,(.L_x_20 - _Z15preprocessOnGpuPhPffffffff)
        .other          _Z15preprocessOnGpuPhPffffffff,@"STO_CUDA_ENTRY STV_DEFAULT"
_Z15preprocessOnGpuPhPffffffff:
.text._Z15preprocessOnGpuPhPffffffff:
[----:B------:R-:W-:Y:S01]  /*0000*/  LDC R1, c[0x0][0x37c] ;  /* 0x0000df00ff017b82 */ /* 0x000fe20000000800 */
[----:B------:R-:W0:Y:S01]  /*0010*/  S2R R6, SR_TID.X ;  /* 0x0000000000067919 */ /* 0x000e220000002100 */
[----:B------:R-:W1:Y:S06]  /*0020*/  LDCU UR7, c[0x0][0x360] ;  /* 0x00006c00ff0777ac */ /* 0x000e6c0008000800 */
[----:B------:R-:W0:Y:S01]  /*0030*/  S2UR UR6, SR_CTAID.X ;  /* 0x00000000000679c3 */ /* 0x000e220000002500 */
[----:B------:R-:W2:Y:S01]  /*0040*/  S2R R13, SR_CTAID.Y ;  /* 0x00000000000d7919 */ /* 0x000ea20000002600 */
[----:B------:R-:W3:Y:S01]  /*0050*/  LDCU.64 UR8, c[0x0][0x380] ;  /* 0x00007000ff0877ac */ /* 0x000ee20008000a00 */
[----:B------:R-:W4:Y:S05]  /*0060*/  LDCU.64 UR4, c[0x0][0x358] ;  /* 0x00006b00ff0477ac */ /* 0x000f2a0008000a00 */
[----:B------:R-:W0:Y:S08]  /*0070*/  LDC R12, c[0x0][0x370] ;  /* 0x0000dc00ff0c7b82 */ /* 0x000e300000000800 */
[----:B------:R-:W5:Y:S08]  /*0080*/  LDC R15, c[0x0][0x390] ;  /* 0x0000e400ff0f7b82 */ /* 0x000f700000000800 */
[----:B------:R-:W1:Y:S01]  /*0090*/  LDC.64 R4, c[0x0][0x388] ;  /* 0x0000e200ff047b82 */ /* 0x000e620000000a00 */
[----:B0-----:R-:W-:-:S04]  /*00a0*/  IMAD R0, R6, R12, UR6 ;  /* 0x0000000606007e24 */ /* 0x001fc8000f8e020c */
[----:B--2---:R-:W-:-:S05]  /*00b0*/  IMAD R0, R0, 0x3, -R13 ;  /* 0x0000000300007824 */ /* 0x004fca00078e0a0d */
[----:B---3--:R-:W-:-:S04]  /*00c0*/  IADD3 R8, P0, PT, R0, UR8, RZ ;  /* 0x0000000800087c10 */ /* 0x008fc8000ff1e0ff */
[----:B------:R-:W-:-:S05]  /*00d0*/  LEA.HI.X.SX32 R9, R0, UR9, 0x1, P0 ;  /* 0x0000000900097c11 */ /* 0x000fca00080f0eff */
[----:B----4-:R-:W2:Y:S01]  /*00e0*/  LDG.E.U8 R0, desc[UR4][R8.64+0x2] ;  /* 0x0000020408007981 */ /* 0x010ea2000c1e1100 */
[----:B-----5:R-:W0:Y:S01]  /*00f0*/  MUFU.RCP R2, R15 ;  /* 0x0000000f00027308 */ /* 0x020e220000001000 */
[----:B------:R-:W3:Y:S01]  /*0100*/  LDC R7, c[0x0][0x3a0] ;  /* 0x0000e800ff077b82 */ /* 0x000ee20000000800 */
[----:B------:R-:W-:-:S04]  /*0110*/  PRMT R10, R13, 0x9910, RZ ;  /* 0x000099100d0a7816 */ /* 0x000fc800000000ff */
[----:B------:R-:W-:Y:S01]  /*0120*/  ISETP.NE.AND P1, PT, R10, RZ, PT ;  /* 0x000000ff0a00720c */ /* 0x000fe20003f25270 */
[----:B0-----:R-:W-:-:S04]  /*0130*/  FFMA R3, R2, -R15, 1 ;  /* 0x3f80000002037423 */ /* 0x001fc8000000080f */
[----:B------:R-:W-:Y:S01]  /*0140*/  FFMA R11, R2, R3, R2 ;  /* 0x00000003020b7223 */ /* 0x000fe20000000002 */
[----:B-1----:R-:W-:Y:S01]  /*0150*/  IMAD R3, R13, UR7, R6 ;  /* 0x000000070d037c24 */ /* 0x002fe2000f8e0206 */
[----:B------:R-:W0:Y:S03]  /*0160*/  LDC R2, c[0x0][0x394] ;  /* 0x0000e500ff027b82 */ /* 0x000e260000000800 */
[----:B------:R-:W-:Y:S01]  /*0170*/  IMAD R3, R3, R12, UR6 ;  /* 0x0000000603037e24 */ /* 0x000fe2000f8e020c */
[----:B--2---:R-:W-:-:S04]  /*0180*/  I2FP.F32.U32 R0, R0 ;  /* 0x0000000000007245 */ /* 0x004fc80000201000 */
[----:B------:R1:W2:Y:S01]  /*0190*/  FCHK P0, R0, R15 ;  /* 0x0000000f00007302 */ /* 0x0002a20000000000 */
[----:B------:R-:W-:-:S04]  /*01a0*/  FFMA R6, R0, R11, RZ ;  /* 0x0000000b00067223 */ /* 0x000fc800000000ff */
[----:B------:R-:W-:Y:S01]  /*01b0*/  FFMA R8, R6, -R15, R0 ;  /* 0x8000000f06087223 */ /* 0x000fe20000000000 */
[----:B0--3--:R-:W-:Y:S06]  /*01c0*/  @!P1 BRA `(.L_x_3) ;  /* 0x0000000000149947 */ /* 0x009fec0003800000 */
[----:B------:R-:W0:Y:S01]  /*01d0*/  LDC R7, c[0x0][0x3a4] ;  /* 0x0000e900ff077b82 */ /* 0x000e220000000800 */
[----:B------:R-:W-:-:S07]  /*01e0*/  ISETP.NE.AND P1, PT, R10, 0x1, PT ;  /* 0x000000010a00780c */ /* 0x000fce0003f25270 */
[----:B------:R-:W3:Y:S08]  /*01f0*/  LDC R2, c[0x0][0x398] ;  /* 0x0000e600ff027b82 */ /* 0x000ef00000000800 */
[----:B0-----:R-:W0:Y:S08]  /*0200*/  @P1 LDC R7, c[0x0][0x3a8] ;  /* 0x0000ea00ff071b82 */ /* 0x001e300000000800 */
[----:B---3--:R-:W3:Y:S02]  /*0210*/  @P1 LDC R2, c[0x0][0x39c] ;  /* 0x0000e700ff021b82 */ /* 0x008ee40000000800 */
.L_x_3:
[----:B------:R-:W-:Y:S01]  /*0220*/  BSSY.RECONVERGENT B0, `(.L_x_4) ;  /* 0x0000009000007945 */ /* 0x000fe20003800200 */
[----:B------:R-:W-:-:S04]  /*0230*/  IMAD.WIDE.U32 R4, R3, 0x4, R4 ;  /* 0x0000000403047825 */ /* 0x000fc800078e0004 */
[----:B------:R-:W-:Y:S01]  /*0240*/  FFMA R11, R11, R8, R6 ;  /* 0x000000080b0b7223 */ /* 0x000fe20000000006 */
[----:B--2---:R-:W-:Y:S06]  /*0250*/  @!P0 BRA `(.L_x_5) ;  /* 0x0000000000148947 */ /* 0x004fec0003800000 */
[----:B------:R-:W2:Y:S01]  /*0260*/  LDCU UR6, c[0x0][0x390] ;  /* 0x00007200ff0677ac */ /* 0x000ea20008000800 */
[----:B------:R-:W-:Y:S01]  /*0270*/  MOV R6, 0x2a0 ;  /* 0x000002a000067802 */ /* 0x000fe20000000f00 */
[----:B--2---:R-:W-:-:S07]  /*0280*/  IMAD.U32 R3, RZ, RZ, UR6 ;  /* 0x00000006ff037e24 */ /* 0x004fce000f8e00ff */
[----:B01-3--:R-:W-:Y:S05]  /*0290*/  CALL.REL.NOINC `($__internal_0_$__cuda_sm3x_div_rn_noftz_f32_slowpath) ;  /* 0x00000000004c7944 */ /* 0x00bfea0003c00000 */
[----:B------:R-:W-:-:S07]  /*02a0*/  IMAD.MOV.U32 R11, RZ, RZ, R0 ;  /* 0x000000ffff0b7224 */ /* 0x000fce00078e0000 */
.L_x_5:
[----:B------:R-:W-:Y:S05]  /*02b0*/  BSYNC.RECONVERGENT B0 ;  /* 0x0000000000007941 */ /* 0x000fea0003800200 */
.L_x_4:
[----:B0-----:R-:W0:Y:S01]  /*02c0*/  MUFU.RCP R6, R7 ;  /* 0x0000000700067308 */ /* 0x001e220000001000 */
[----:B-1-3--:R-:W-:Y:S01]  /*02d0*/  FADD R0, R11, -R2 ;  /* 0x800000020b007221 */ /* 0x00afe20000000000 */
[----:B------:R-:W-:Y:S06]  /*02e0*/  BSSY.RECONVERGENT B0, `(.L_x_6) ;  /* 0x000000c000007945 */ /* 0x000fec0003800200 */
[----:B------:R-:W1:Y:S01]  /*02f0*/  FCHK P0, R0, R7 ;  /* 0x0000000700007302 */ /* 0x000e620000000000 */
[----:B0-----:R-:W-:-:S04]  /*0300*/  FFMA R3, R6, -R7, 1 ;  /* 0x3f80000006037423 */ /* 0x001fc80000000807 */
[----:B------:R-:W-:-:S04]  /*0310*/  FFMA R3, R6, R3, R6 ;  /* 0x0000000306037223 */ /* 0x000fc80000000006 */
[----:B------:R-:W-:-:S04]  /*0320*/  FFMA R2, R0, R3, RZ ;  /* 0x0000000300027223 */ /* 0x000fc800000000ff */
[----:B------:R-:W-:-:S04]  /*0330*/  FFMA R6, R2, -R7, R0 ;  /* 0x8000000702067223 */ /* 0x000fc80000000000 */
[----:B------:R-:W-:Y:S01]  /*0340*/  FFMA R3, R3, R6, R2 ;  /* 0x0000000603037223 */ /* 0x000fe20000000002 */
[----:B-1----:R-:W-:Y:S06]  /*0350*/  @!P0 BRA `(.L_x_7) ;  /* 0x0000000000108947 */ /* 0x002fec0003800000 */
[----:B------:R-:W-:Y:S01]  /*0360*/  IMAD.MOV.U32 R3, RZ, RZ, R7 ;  /* 0x000000ffff037224 */ /* 0x000fe200078e0007 */
[----:B------:R-:W-:-:S07]  /*0370*/  MOV R6, 0x390 ;  /* 0x0000039000067802 */ /* 0x000fce0000000f00 */
[----:B------:R-:W-:Y:S05]  /*0380*/  CALL.REL.NOINC `($__internal_0_$__cuda_sm3x_div_rn_noftz_f32_slowpath) ;  /* 0x0000000000107944 */ /* 0x000fea0003c00000 */
[----:B------:R-:W-:-:S07]  /*0390*/  IMAD.MOV.U32 R3, RZ, RZ, R0 ;  /* 0x000000ffff037224 */ /* 0x000fce00078e0000 */
.L_x_7:
[----:B------:R-:W-:Y:S05]  /*03a0*/  BSYNC.RECONVERGENT B0 ;  /* 0x0000000000007941 */ /* 0x000fea0003800200 */
.L_x_6:
[----:B------:R-:W-:Y:S01]  /*03b0*/  STG.E desc[UR4][R4.64], R3 ;  /* 0x0000000304007986 */ /* 0x000fe2000c101904 */
[----:B------:R-:W-:Y:S05]  /*03c0*/  EXIT ;  /* 0x000000000000794d */ /* 0x000fea0003800000 */
        .weak           $__internal_0_$__cuda_sm3x_div_rn_noftz_f32_slowpath
        .type           $__internal_0_$__cuda_sm3x_div_rn_noftz_f32_slowpath,@function
        .size           $__internal_0_$__cuda_sm3x_div_rn_noftz_f32_slowpath,(.L_x_20 - $__internal_0_$__cuda_sm3x_div_rn_noftz_f32_slowpath)
$__internal_0_$__cuda_sm3x_div_rn_noftz_f32_slowpath:
[----:B------:R-:W-:Y:S01]  /*03d0*/  SHF.R.U32.HI R9, RZ, 0x17, R3 ;  /* 0x00000017ff097819 */ /* 0x000fe20000011603 */
[----:B------:R-:W-:Y:S01]  /*03e0*/  BSSY.RECONVERGENT B1, `(.L_x_8) ;  /* 0x0000062000017945 */ /* 0x000fe20003800200 */
[----:B------:R-:W-:Y:S02]  /*03f0*/  SHF.R.U32.HI R8, RZ, 0x17, R0 ;  /* 0x00000017ff087819 */ /* 0x000fe40000011600 */
[----:B------:R-:W-:Y:S02]  /*0400*/  LOP3.LUT R14, R9, 0xff, RZ, 0xc0, !PT ;  /* 0x000000ff090e7812 */ /* 0x000fe400078ec0ff */
[----:B------:R-:W-:-:S03]  /*0410*/  LOP3.LUT R12, R8, 0xff, RZ, 0xc0, !PT ;  /* 0x000000ff080c7812 */ /* 0x000fc600078ec0ff */
[----:B------:R-:W-:Y:S02]  /*0420*/  VIADD R10, R14, 0xffffffff ;  /* 0xffffffff0e0a7836 */ /* 0x000fe40000000000 */
[----:B------:R-:W-:-:S03]  /*0430*/  VIADD R9, R12, 0xffffffff ;  /* 0xffffffff0c097836 */ /* 0x000fc60000000000 */
[----:B------:R-:W-:-:S04]  /*0440*/  ISETP.GT.U32.AND P0, PT, R10, 0xfd, PT ;  /* 0x000000fd0a00780c */ /* 0x000fc80003f04070 */
[----:B------:R-:W-:-:S13]  /*0450*/  ISETP.GT.U32.OR P0, PT, R9, 0xfd, P0 ;  /* 0x000000fd0900780c */ /* 0x000fda0000704470 */
[----:B------:R-:W-:Y:S01]  /*0460*/  @!P0 IMAD.MOV.U32 R8, RZ, RZ, RZ ;  /* 0x000000ffff088224 */ /* 0x000fe200078e00ff */
[----:B------:R-:W-:Y:S06]  /*0470*/  @!P0 BRA `(.L_x_9) ;  /* 0x00000000005c8947 */ /* 0x000fec0003800000 */
[----:B------:R-:W-:Y:S02]  /*0480*/  FSETP.GTU.FTZ.AND P0, PT, |R0|, +INF , PT ;  /* 0x7f8000000000780b */ /* 0x000fe40003f1c200 */
[----:B------:R-:W-:-:S04]  /*0490*/  FSETP.GTU.FTZ.AND P1, PT, |R3|, +INF , PT ;  /* 0x7f8000000300780b */ /* 0x000fc80003f3c200 */
[----:B------:R-:W-:-:S13]  /*04a0*/  PLOP3.LUT P0, PT, P0, P1, PT, 0xf8, 0x8f ;  /* 0x00000000008f781c */ /* 0x000fda0000703f70 */
[----:B------:R-:W-:Y:S05]  /*04b0*/  @P0 BRA `(.L_x_10) ;  /* 0x00000004004c0947 */ /* 0x000fea0003800000 */
[----:B------:R-:W-:-:S13]  /*04c0*/  LOP3.LUT P0, RZ, R3, 0x7fffffff, R0, 0xc8, !PT ;  /* 0x7fffffff03ff7812 */ /* 0x000fda000780c800 */
[----:B------:R-:W-:Y:S05]  /*04d0*/  @!P0 BRA `(.L_x_11) ;  /* 0x00000004003c8947 */ /* 0x000fea0003800000 */
[C---:B------:R-:W-:Y:S02]  /*04e0*/  FSETP.NEU.FTZ.AND P2, PT, |R0|.reuse, +INF , PT ;  /* 0x7f8000000000780b */ /* 0x040fe40003f5d200 */
[----:B------:R-:W-:Y:S02]  /*04f0*/  FSETP.NEU.FTZ.AND P1, PT, |R3|, +INF , PT ;  /* 0x7f8000000300780b */ /* 0x000fe40003f3d200 */
[----:B------:R-:W-:-:S11]  /*0500*/  FSETP.NEU.FTZ.AND P0, PT, |R0|, +INF , PT ;  /* 0x7f8000000000780b */ /* 0x000fd60003f1d200 */
[----:B------:R-:W-:Y:S05]  /*0510*/  @!P1 BRA !P2, `(.L_x_11) ;  /* 0x00000004002c9947 */ /* 0x000fea0005000000 */
[----:B------:R-:W-:-:S04]  /*0520*/  LOP3.LUT P2, RZ, R0, 0x7fffffff, RZ, 0xc0, !PT ;  /* 0x7fffffff00ff7812 */ /* 0x000fc8000784c0ff */
[----:B------:R-:W-:-:S13]  /*0530*/  PLOP3.LUT P1, PT, P1, P2, PT, 0x2f, 0xf2 ;  /* 0x0000000000f2781c */ /* 0x000fda0000f24577 */
[----:B------:R-:W-:Y:S05]  /*0540*/  @P1 BRA `(.L_x_12) ;  /* 0x0000000400181947 */ /* 0x000fea0003800000 */
[----:B------:R-:W-:-:S04]  /*0550*/  LOP3.LUT P1, RZ, R3, 0x7fffffff, RZ, 0xc0, !PT ;  /* 0x7fffffff03ff7812 */ /* 0x000fc8000782c0ff */
[----:B------:R-:W-:-:S13]  /*0560*/  PLOP3.LUT P0, PT, P0, P1, PT, 0x2f, 0xf2 ;  /* 0x0000000000f2781c */ /* 0x000fda0000702577 */
[----:B------:R-:W-:Y:S05]  /*0570*/  @P0 BRA `(.L_x_13) ;  /* 0x0000000400000947 */ /* 0x000fea0003800000 */
[----:B------:R-:W-:Y:S02]  /*0580*/  ISETP.GE.AND P0, PT, R9, RZ, PT ;  /* 0x000000ff0900720c */ /* 0x000fe40003f06270 */
[----:B------:R-:W-:-:S11]  /*0590*/  ISETP.GE.AND P1, PT, R10, RZ, PT ;  /* 0x000000ff0a00720c */ /* 0x000fd60003f26270 */
[----:B------:R-:W-:Y:S02]  /*05a0*/  @P0 IMAD.MOV.U32 R8, RZ, RZ, RZ ;  /* 0x000000ffff080224 */ /* 0x000fe400078e00ff */
[----:B------:R-:W-:Y:S01]  /*05b0*/  @!P0 FFMA R0, R0, 1.84467440737095516160e+19, RZ ;  /* 0x5f80000000008823 */ /* 0x000fe200000000ff */
[----:B------:R-:W-:Y:S02]  /*05c0*/  @!P0 IMAD.MOV.U32 R8, RZ, RZ, -0x40 ;  /* 0xffffffc0ff088424 */ /* 0x000fe400078e00ff */
[----:B------:R-:W-:Y:S02]  /*05d0*/  @!P1 FFMA R3, R3, 1.84467440737095516160e+19, RZ ;  /* 0x5f80000003039823 */ /* 0x000fe400000000ff */
[----:B------:R-:W-:-:S07]  /*05e0*/  @!P1 VIADD R8, R8, 0x40 ;  /* 0x0000004008089836 */ /* 0x000fce0000000000 */
.L_x_9:
[----:B------:R-:W-:Y:S01]  /*05f0*/  LEA R10, R14, 0xc0800000, 0x17 ;  /* 0xc08000000e0a7811 */ /* 0x000fe200078eb8ff */
[----:B------:R-:W-:Y:S04]  /*0600*/  BSSY.RECONVERGENT B2, `(.L_x_14) ;  /* 0x0000036000027945 */ /* 0x000fe80003800200 */
[----:B------:R-:W-:Y:S02]  /*0610*/  IMAD.IADD R10, R3, 0x1, -R10 ;  /* 0x00000001030a7824 */ /* 0x000fe400078e0a0a */
[----:B------:R-:W-:Y:S02]  /*0620*/  VIADD R3, R12, 0xffffff81 ;  /* 0xffffff810c037836 */ /* 0x000fe40000000000 */
[----:B------:R-:W0:Y:S01]  /*0630*/  MUFU.RCP R9, R10 ;  /* 0x0000000a00097308 */ /* 0x000e220000001000 */
[----:B------:R-:W-:Y:S01]  /*0640*/  FADD.FTZ R11, -R10, -RZ ;  /* 0x800000ff0a0b7221 */ /* 0x000fe20000010100 */
[----:B------:R-:W-:-:S03]  /*0650*/  IMAD R0, R3, -0x800000, R0 ;  /* 0xff80000003007824 */ /* 0x000fc600078e0200 */
[----:B0-----:R-:W-:-:S04]  /*0660*/  FFMA R12, R9, R11, 1 ;  /* 0x3f800000090c7423 */ /* 0x001fc8000000000b */
[----:B------:R-:W-:-:S04]  /*0670*/  FFMA R16, R9, R12, R9 ;  /* 0x0000000c09107223 */ /* 0x000fc80000000009 */
[----:B------:R-:W-:-:S04]  /*0680*/  FFMA R9, R0, R16, RZ ;  /* 0x0000001000097223 */ /* 0x000fc800000000ff */
[----:B------:R-:W-:-:S04]  /*0690*/  FFMA R12, R11, R9, R0 ;  /* 0x000000090b0c7223 */ /* 0x000fc80000000000 */
[----:B------:R-:W-:Y:S01]  /*06a0*/  FFMA R13, R16, R12, R9 ;  /* 0x0000000c100d7223 */ /* 0x000fe20000000009 */
[----:B------:R-:W-:-:S03]  /*06b0*/  IADD3 R9, PT, PT, R3, 0x7f, -R14 ;  /* 0x0000007f03097810 */ /* 0x000fc60007ffe80e */
[----:B------:R-:W-:Y:S02]  /*06c0*/  FFMA R12, R11, R13, R0 ;  /* 0x0000000d0b0c7223 */ /* 0x000fe40000000000 */
[----:B------:R-:W-:Y:S02]  /*06d0*/  IMAD.IADD R9, R9, 0x1, R8 ;  /* 0x0000000109097824 */ /* 0x000fe400078e0208 */
[----:B------:R-:W-:-:S05]  /*06e0*/  FFMA R0, R16, R12, R13 ;  /* 0x0000000c10007223 */ /* 0x000fca000000000d */
[----:B------:R-:W-:-:S04]  /*06f0*/  SHF.R.U32.HI R3, RZ, 0x17, R0 ;  /* 0x00000017ff037819 */ /* 0x000fc80000011600 */
[----:B------:R-:W-:-:S05]  /*0700*/  LOP3.LUT R3, R3, 0xff, RZ, 0xc0, !PT ;  /* 0x000000ff03037812 */ /* 0x000fca00078ec0ff */
[----:B------:R-:W-:-:S04]  /*0710*/  IMAD.IADD R11, R3, 0x1, R9 ;  /* 0x00000001030b7824 */ /* 0x000fc800078e0209 */
[----:B------:R-:W-:-:S05]  /*0720*/  VIADD R3, R11, 0xffffffff ;  /* 0xffffffff0b037836 */ /* 0x000fca0000000000 */
[----:B------:R-:W-:-:S13]  /*0730*/  ISETP.GE.U32.AND P0, PT, R3, 0xfe, PT ;  /* 0x000000fe0300780c */ /* 0x000fda0003f06070 */
[----:B------:R-:W-:Y:S05]  /*0740*/  @!P0 BRA `(.L_x_15) ;  /* 0x0000000000808947 */ /* 0x000fea0003800000 */
[----:B------:R-:W-:-:S13]  /*0750*/  ISETP.GT.AND P0, PT, R11, 0xfe, PT ;  /* 0x000000fe0b00780c */ /* 0x000fda0003f04270 */
[----:B------:R-:W-:Y:S05]  /*0760*/  @P0 BRA `(.L_x_16) ;  /* 0x00000000006c0947 */ /* 0x000fea0003800000 */
[----:B------:R-:W-:-:S13]  /*0770*/  ISETP.GE.AND P0, PT, R11, 0x1, PT ;  /* 0x000000010b00780c */ /* 0x000fda0003f06270 */
[----:B------:R-:W-:Y:S05]  /*0780*/  @P0 BRA `(.L_x_17) ;  /* 0x0000000000740947 */ /* 0x000fea0003800000 */
[----:B------:R-:W-:Y:S02]  /*0790*/  ISETP.GE.AND P0, PT, R11, -0x18, PT ;  /* 0xffffffe80b00780c */ /* 0x000fe40003f06270 */
[----:B------:R-:W-:-:S11]  /*07a0*/  LOP3.LUT R0, R0, 0x80000000, RZ, 0xc0, !PT ;  /* 0x8000000000007812 */ /* 0x000fd600078ec0ff */
[----:B------:R-:W-:Y:S05]  /*07b0*/  @!P0 BRA `(.L_x_17) ;  /* 0x0000000000688947 */ /* 0x000fea0003800000 */
[CCC-:B------:R-:W-:Y:S01]  /*07c0*/  FFMA.RZ R3, R16.reuse, R12.reuse, R13.reuse ;  /* 0x0000000c10037223 */ /* 0x1c0fe2000000c00d */
[C---:B------:R-:W-:Y:S02]  /*07d0*/  VIADD R10, R11.reuse, 0x20 ;  /* 0x000000200b0a7836 */ /* 0x040fe40000000000 */
[CCC-:B------:R-:W-:Y:S01]  /*07e0*/  FFMA.RM R8, R16.reuse, R12.reuse, R13.reuse ;  /* 0x0000000c10087223 */ /* 0x1c0fe2000000400d */
[----:B------:R-:W-:Y:S02]  /*07f0*/  ISETP.NE.AND P2, PT, R11, RZ, PT ;  /* 0x000000ff0b00720c */ /* 0x000fe40003f45270 */
[----:B------:R-:W-:Y:S01]  /*0800*/  LOP3.LUT R9, R3, 0x7fffff, RZ, 0xc0, !PT ;  /* 0x007fffff03097812 */ /* 0x000fe200078ec0ff */
[----:B------:R-:W-:Y:S01]  /*0810*/  FFMA.RP R3, R16, R12, R13 ;  /* 0x0000000c10037223 */ /* 0x000fe2000000800d */
[----:B------:R-:W-:Y:S01]  /*0820*/  ISETP.NE.AND P1, PT, R11, RZ, PT ;  /* 0x000000ff0b00720c */ /* 0x000fe20003f25270 */
[----:B------:R-:W-:Y:S01]  /*0830*/  IMAD.MOV R11, RZ, RZ, -R11 ;  /* 0x000000ffff0b7224 */ /* 0x000fe200078e0a0b */
[----:B------:R-:W-:-:S02]  /*0840*/  LOP3.LUT R9, R9, 0x800000, RZ, 0xfc, !PT ;  /* 0x0080000009097812 */ /* 0x000fc400078efcff */
[----:B------:R-:W-:Y:S02]  /*0850*/  FSETP.NEU.FTZ.AND P0, PT, R3, R8, PT ;  /* 0x000000080300720b */ /* 0x000fe40003f1d000 */
[----:B------:R-:W-:Y:S02]  /*0860*/  SHF.L.U32 R10, R9, R10, RZ ;  /* 0x0000000a090a7219 */ /* 0x000fe400000006ff */
[----:B------:R-:W-:Y:S02]  /*0870*/  SEL R8, R11, RZ, P2 ;  /* 0x000000ff0b087207 */ /* 0x000fe40001000000 */
[----:B------:R-:W-:Y:S02]  /*0880*/  ISETP.NE.AND P1, PT, R10, RZ, P1 ;  /* 0x000000ff0a00720c */ /* 0x000fe40000f25270 */
[----:B------:R-:W-:Y:S02]  /*0890*/  SHF.R.U32.HI R8, RZ, R8, R9 ;  /* 0x00000008ff087219 */ /* 0x000fe40000011609 */
[----:B------:R-:W-:-:S02]  /*08a0*/  PLOP3.LUT P0, PT, P0, P1, PT, 0xf8, 0x8f ;  /* 0x00000000008f781c */ /* 0x000fc40000703f70 */
[----:B------:R-:W-:Y:S02]  /*08b0*/  SHF.R.U32.HI R10, RZ, 0x1, R8 ;  /* 0x00000001ff0a7819 */ /* 0x000fe40000011608 */
[----:B------:R-:W-:-:S04]  /*08c0*/  SEL R3, RZ, 0x1, !P0 ;  /* 0x00000001ff037807 */ /* 0x000fc80004000000 */
[----:B------:R-:W-:-:S04]  /*08d0*/  LOP3.LUT R3, R3, 0x1, R10, 0xf8, !PT ;  /* 0x0000000103037812 */ /* 0x000fc800078ef80a */
[----:B------:R-:W-:-:S05]  /*08e0*/  LOP3.LUT R3, R3, R8, RZ, 0xc0, !PT ;  /* 0x0000000803037212 */ /* 0x000fca00078ec0ff */
[----:B------:R-:W-:-:S05]  /*08f0*/  IMAD.IADD R3, R10, 0x1, R3 ;  /* 0x000000010a037824 */ /* 0x000fca00078e0203 */
[----:B------:R-:W-:Y:S01]  /*0900*/  LOP3.LUT R0, R3, R0, RZ, 0xfc, !PT ;  /* 0x0000000003007212 */ /* 0x000fe200078efcff */
[----:B------:R-:W-:Y:S06]  /*0910*/  BRA `(.L_x_17) ;  /* 0x0000000000107947 */ /* 0x000fec0003800000 */
.L_x_16:
[----:B------:R-:W-:-:S04]  /*0920*/  LOP3.LUT R0, R0, 0x80000000, RZ, 0xc0, !PT ;  /* 0x8000000000007812 */ /* 0x000fc800078ec0ff */
[----:B------:R-:W-:Y:S01]  /*0930*/  LOP3.LUT R0, R0, 0x7f800000, RZ, 0xfc, !PT ;  /* 0x7f80000000007812 */ /* 0x000fe200078efcff */
[----:B------:R-:W-:Y:S06]  /*0940*/  BRA `(.L_x_17) ;  /* 0x0000000000047947 */ /* 0x000fec0003800000 */
.L_x_15:
[----:B------:R-:W-:-:S07]  /*0950*/  IMAD R0, R9, 0x800000, R0 ;  /* 0x0080000009007824 */ /* 0x000fce00078e0200 */
.L_x_17:
[----:B------:R-:W-:Y:S05]  /*0960*/  BSYNC.RECONVERGENT B2 ;  /* 0x0000000000027941 */ /* 0x000fea0003800200 */
.L_x_14:
[----:B------:R-:W-:Y:S05]  /*0970*/  BRA `(.L_x_18) ;  /* 0x0000000000207947 */ /* 0x000fea0003800000 */
.L_x_13:
[----:B------:R-:W-:-:S04]  /*0980*/  LOP3.LUT R0, R3, 0x80000000, R0, 0x48, !PT ;  /* 0x8000000003007812 */ /* 0x000fc800078e4800 */
[----:B------:R-:W-:Y:S01]  /*0990*/  LOP3.LUT R0, R0, 0x7f800000, RZ, 0xfc, !PT ;  /* 0x7f80000000007812 */ /* 0x000fe200078efcff */
[----:B------:R-:W-:Y:S06]  /*09a0*/  BRA `(.L_x_18) ;  /* 0x0000000000147947 */ /* 0x000fec0003800000 */
.L_x_12:
[----:B------:R-:W-:Y:S01]  /*09b0*/  LOP3.LUT R0, R3, 0x80000000, R0, 0x48, !PT ;  /* 0x8000000003007812 */ /* 0x000fe200078e4800 */
[----:B------:R-:W-:Y:S06]  /*09c0*/  BRA `(.L_x_18) ;  /* 0x00000000000c7947 */ /* 0x000fec0003800000 */
.L_x_11:
[----:B------:R-:W0:Y:S01]  /*09d0*/  MUFU.RSQ R0, -QNAN ;  /* 0xffc0000000007908 */ /* 0x000e220000001400 */
[----:B------:R-:W-:Y:S05]  /*09e0*/  BRA `(.L_x_18) ;  /* 0x0000000000047947 */ /* 0x000fea0003800000 */
.L_x_10:
[----:B------:R-:W-:-:S07]  /*09f0*/  FADD.FTZ R0, R0, R3 ;  /* 0x0000000300007221 */ /* 0x000fce0000010000 */
.L_x_18:
[----:B------:R-:W-:Y:S05]  /*0a00*/  BSYNC.RECONVERGENT B1 ;  /* 0x0000000000017941 */ /* 0x000fea0003800200 */
.L_x_8:
[----:B------:R-:W-:Y:S02]  /*0a10*/  IMAD.MOV.U32 R8, RZ, RZ, R6 ;  /* 0x000000ffff087224 */ /* 0x000fe400078e0006 */
[----:B------:R-:W-:-:S04]  /*0a20*/  IMAD.MOV.U32 R9, RZ, RZ, 0x0 ;  /* 0x00000000ff097424 */ /* 0x000fc800078e00ff */
[----:B0-----:R-:W-:Y:S05]  /*0a30*/  RET.REL.NODEC R8 `(_Z15preprocessOnGpuPhPffffffff) ;  /* 0xfffffff408707950 */ /* 0x001fea0003c3ffff */
.L_x_19:
        /* <DEDUP_REMOVED lines=12> */
.L_x_20:


//--------------------- .nv.shared.reserved.0     --------------------------
	.section	.nv.shared.reserved.0,"aw",@nobits
	.weak		__nv_reservedSMEM_offset_0_alias
	.size		__nv_reservedSMEM_offset_0_alias, 0, 64
	.other		__nv_reservedSMEM_offset_0_alias,@"STO_CUDA_RESERVED_SHARED STV_DEFAULT"
__nv_reservedSMEM_offset_0_alias:
	.zero		0
	.zero		64


//--------------------- .nv.constant0._Z18computeOutputOnGpuPfPhif --------------------------
	.section	.nv.constant0._Z18computeOutputOnGpuPfPhif,"a",@progbits
	.sectionflags	@""
	.align	4
.nv.constant0._Z18computeOutputOnGpuPfPhif:
	.zero		920


//--------------------- .nv.constant0._Z15preprocessOnGpuPhPffffffff --------------------------
	.section	.nv.constant0._Z15preprocessOnGpuPhPffffffff,"a",@progbits
	.sectionflags	@""
	.align	4
.nv.constant0._Z15preprocessOnGpuPhPffffffff:
	.zero		940


//--------------------- SYMBOLS --------------------------

	.type		.nv.reservedSmem.offset0,@object
	.size		.nv.reservedSmem.offset0,0x4
